//
// Generated by NVIDIA NVVM Compiler
//
// Compiler Build ID: CL-36424714
// Cuda compilation tools, release 13.0, V13.0.88
// Based on NVVM 20.0.0
//

.version 9.0
.target sm_100
.address_size 64

	// .globl	_Z25convertFlattenedToBatchedPfPS_ii

.visible .entry _Z25convertFlattenedToBatchedPfPS_ii(
	.param .u64 .ptr .align 1 _Z25convertFlattenedToBatchedPfPS_ii_param_0,
	.param .u64 .ptr .align 1 _Z25convertFlattenedToBatchedPfPS_ii_param_1,
	.param .u32 _Z25convertFlattenedToBatchedPfPS_ii_param_2,
	.param .u32 _Z25convertFlattenedToBatchedPfPS_ii_param_3
)
{
	.reg .pred 	%p<2>;
	.reg .b32 	%r<8>;
	.reg .b64 	%rd<8>;

	ld.param.u64 	%rd1, [_Z25convertFlattenedToBatchedPfPS_ii_param_0];
	ld.param.u64 	%rd2, [_Z25convertFlattenedToBatchedPfPS_ii_param_1];
	ld.param.u32 	%r3, [_Z25convertFlattenedToBatchedPfPS_ii_param_2];
	ld.param.u32 	%r2, [_Z25convertFlattenedToBatchedPfPS_ii_param_3];
	mov.u32 	%r4, %ctaid.x;
	mov.u32 	%r5, %ntid.x;
	mov.u32 	%r6, %tid.x;
	mad.lo.s32 	%r1, %r4, %r5, %r6;
	setp.ge.s32 	%p1, %r1, %r3;
	@%p1 bra 	$L__BB0_2;
	cvta.to.global.u64 	%rd3, %rd2;
	mul.lo.s32 	%r7, %r2, %r1;
	mul.wide.s32 	%rd4, %r7, 4;
	add.s64 	%rd5, %rd1, %rd4;
	mul.wide.s32 	%rd6, %r1, 8;
	add.s64 	%rd7, %rd3, %rd6;
	st.global.u64 	[%rd7], %rd5;
$L__BB0_2:
	ret;

}
	// .globl	_Z25convertBatchedToFlattenedPPfS_ii
.visible .entry _Z25convertBatchedToFlattenedPPfS_ii(
	.param .u64 .ptr .align 1 _Z25convertBatchedToFlattenedPPfS_ii_param_0,
	.param .u64 .ptr .align 1 _Z25convertBatchedToFlattenedPPfS_ii_param_1,
	.param .u32 _Z25convertBatchedToFlattenedPPfS_ii_param_2,
	.param .u32 _Z25convertBatchedToFlattenedPPfS_ii_param_3
)
{
	.reg .pred 	%p<11>;
	.reg .b32 	%r<38>;
	.reg .b32 	%f<30>;
	.reg .b64 	%rd<31>;

	ld.param.u64 	%rd10, [_Z25convertBatchedToFlattenedPPfS_ii_param_0];
	ld.param.u64 	%rd11, [_Z25convertBatchedToFlattenedPPfS_ii_param_1];
	ld.param.u32 	%r24, [_Z25convertBatchedToFlattenedPPfS_ii_param_2];
	ld.param.u32 	%r23, [_Z25convertBatchedToFlattenedPPfS_ii_param_3];
	cvta.to.global.u64 	%rd1, %rd11;
	mov.u32 	%r25, %ctaid.x;
	mov.u32 	%r26, %ntid.x;
	mov.u32 	%r27, %tid.x;
	mad.lo.s32 	%r1, %r25, %r26, %r27;
	setp.ge.s32 	%p1, %r1, %r24;
	@%p1 bra 	$L__BB1_14;
	cvta.to.global.u64 	%rd12, %rd10;
	mul.wide.s32 	%rd13, %r1, 8;
	add.s64 	%rd14, %rd12, %rd13;
	ld.global.u64 	%rd15, [%rd14];
	cvta.to.global.u64 	%rd2, %rd15;
	setp.lt.s32 	%p2, %r23, 1;
	@%p2 bra 	$L__BB1_14;
	mul.lo.s32 	%r2, %r23, %r1;
	and.b32  	%r3, %r23, 15;
	setp.lt.u32 	%p3, %r23, 16;
	mov.b32 	%r34, 0;
	@%p3 bra 	$L__BB1_5;
	and.b32  	%r34, %r23, 2147483632;
	neg.s32 	%r32, %r34;
	add.s64 	%rd29, %rd2, 32;
	add.s64 	%rd4, %rd1, 32;
	mov.u32 	%r31, %r2;
$L__BB1_4:
	.pragma "nounroll";
	mul.wide.s32 	%rd16, %r31, 4;
	add.s64 	%rd17, %rd4, %rd16;
	ld.global.f32 	%f1, [%rd29+-32];
	st.global.f32 	[%rd17+-32], %f1;
	ld.global.f32 	%f2, [%rd29+-28];
	st.global.f32 	[%rd17+-28], %f2;
	ld.global.f32 	%f3, [%rd29+-24];
	st.global.f32 	[%rd17+-24], %f3;
	ld.global.f32 	%f4, [%rd29+-20];
	st.global.f32 	[%rd17+-20], %f4;
	ld.global.f32 	%f5, [%rd29+-16];
	st.global.f32 	[%rd17+-16], %f5;
	ld.global.f32 	%f6, [%rd29+-12];
	st.global.f32 	[%rd17+-12], %f6;
	ld.global.f32 	%f7, [%rd29+-8];
	st.global.f32 	[%rd17+-8], %f7;
	ld.global.f32 	%f8, [%rd29+-4];
	st.global.f32 	[%rd17+-4], %f8;
	ld.global.f32 	%f9, [%rd29];
	st.global.f32 	[%rd17], %f9;
	ld.global.f32 	%f10, [%rd29+4];
	st.global.f32 	[%rd17+4], %f10;
	ld.global.f32 	%f11, [%rd29+8];
	st.global.f32 	[%rd17+8], %f11;
	ld.global.f32 	%f12, [%rd29+12];
	st.global.f32 	[%rd17+12], %f12;
	ld.global.f32 	%f13, [%rd29+16];
	st.global.f32 	[%rd17+16], %f13;
	ld.global.f32 	%f14, [%rd29+20];
	st.global.f32 	[%rd17+20], %f14;
	ld.global.f32 	%f15, [%rd29+24];
	st.global.f32 	[%rd17+24], %f15;
	ld.global.f32 	%f16, [%rd29+28];
	st.global.f32 	[%rd17+28], %f16;
	add.s32 	%r32, %r32, 16;
	add.s64 	%rd29, %rd29, 64;
	add.s32 	%r31, %r31, 16;
	setp.ne.s32 	%p4, %r32, 0;
	@%p4 bra 	$L__BB1_4;
$L__BB1_5:
	setp.eq.s32 	%p5, %r3, 0;
	@%p5 bra 	$L__BB1_14;
	and.b32  	%r11, %r23, 7;
	setp.lt.u32 	%p6, %r3, 8;
	@%p6 bra 	$L__BB1_8;
	mul.wide.u32 	%rd18, %r34, 4;
	add.s64 	%rd19, %rd2, %rd18;
	ld.global.f32 	%f17, [%rd19];
	add.s32 	%r29, %r34, %r2;
	mul.wide.s32 	%rd20, %r29, 4;
	add.s64 	%rd21, %rd1, %rd20;
	st.global.f32 	[%rd21], %f17;
	ld.global.f32 	%f18, [%rd19+4];
	st.global.f32 	[%rd21+4], %f18;
	ld.global.f32 	%f19, [%rd19+8];
	st.global.f32 	[%rd21+8], %f19;
	ld.global.f32 	%f20, [%rd19+12];
	st.global.f32 	[%rd21+12], %f20;
	ld.global.f32 	%f21, [%rd19+16];
	st.global.f32 	[%rd21+16], %f21;
	ld.global.f32 	%f22, [%rd19+20];
	st.global.f32 	[%rd21+20], %f22;
	ld.global.f32 	%f23, [%rd19+24];
	st.global.f32 	[%rd21+24], %f23;
	ld.global.f32 	%f24, [%rd19+28];
	st.global.f32 	[%rd21+28], %f24;
	add.s32 	%r34, %r34, 8;
$L__BB1_8:
	setp.eq.s32 	%p7, %r11, 0;
	@%p7 bra 	$L__BB1_14;
	and.b32  	%r14, %r23, 3;
	setp.lt.u32 	%p8, %r11, 4;
	@%p8 bra 	$L__BB1_11;
	mul.wide.u32 	%rd22, %r34, 4;
	add.s64 	%rd23, %rd2, %rd22;
	ld.global.f32 	%f25, [%rd23];
	add.s32 	%r30, %r34, %r2;
	mul.wide.s32 	%rd24, %r30, 4;
	add.s64 	%rd25, %rd1, %rd24;
	st.global.f32 	[%rd25], %f25;
	ld.global.f32 	%f26, [%rd23+4];
	st.global.f32 	[%rd25+4], %f26;
	ld.global.f32 	%f27, [%rd23+8];
	st.global.f32 	[%rd25+8], %f27;
	ld.global.f32 	%f28, [%rd23+12];
	st.global.f32 	[%rd25+12], %f28;
	add.s32 	%r34, %r34, 4;
$L__BB1_11:
	setp.eq.s32 	%p9, %r14, 0;
	@%p9 bra 	$L__BB1_14;
	add.s32 	%r37, %r34, %r2;
	mul.wide.u32 	%rd26, %r34, 4;
	add.s64 	%rd30, %rd2, %rd26;
	neg.s32 	%r36, %r14;
$L__BB1_13:
	.pragma "nounroll";
	mul.wide.s32 	%rd27, %r37, 4;
	add.s64 	%rd28, %rd1, %rd27;
	ld.global.f32 	%f29, [%rd30];
	st.global.f32 	[%rd28], %f29;
	add.s32 	%r37, %r37, 1;
	add.s64 	%rd30, %rd30, 4;
	add.s32 	%r36, %r36, 1;
	setp.ne.s32 	%p10, %r36, 0;
	@%p10 bra 	$L__BB1_13;
$L__BB1_14:
	ret;

}
	// .globl	_Z19elementwise_inversePfS_i
.visible .entry _Z19elementwise_inversePfS_i(
	.param .u64 .ptr .align 1 _Z19elementwise_inversePfS_i_param_0,
	.param .u64 .ptr .align 1 _Z19elementwise_inversePfS_i_param_1,
	.param .u32 _Z19elementwise_inversePfS_i_param_2
)
{
	.reg .pred 	%p<3>;
	.reg .b32 	%r<7>;
	.reg .b32 	%f<3>;
	.reg .b64 	%rd<11>;

	ld.param.u64 	%rd2, [_Z19elementwise_inversePfS_i_param_0];
	ld.param.u64 	%rd3, [_Z19elementwise_inversePfS_i_param_1];
	ld.param.u32 	%r2, [_Z19elementwise_inversePfS_i_param_2];
	cvta.to.global.u64 	%rd1, %rd3;
	mov.u32 	%r3, %ctaid.x;
	mov.u32 	%r4, %ntid.x;
	mov.u32 	%r5, %tid.x;
	mad.lo.s32 	%r1, %r3, %r4, %r5;
	setp.ge.s32 	%p1, %r1, %r2;
	@%p1 bra 	$L__BB2_4;
	cvta.to.global.u64 	%rd4, %rd2;
	mul.wide.s32 	%rd5, %r1, 4;
	add.s64 	%rd6, %rd4, %rd5;
	ld.global.f32 	%f1, [%rd6];
	setp.eq.f32 	%p2, %f1, 0f00000000;
	@%p2 bra 	$L__BB2_3;
	rcp.rn.f32 	%f2, %f1;
	add.s64 	%rd10, %rd1, %rd5;
	st.global.f32 	[%rd10], %f2;
	bra.uni 	$L__BB2_4;
$L__BB2_3:
	add.s64 	%rd8, %rd1, %rd5;
	mov.b32 	%r6, 0;
	st.global.u32 	[%rd8], %r6;
$L__BB2_4:
	ret;

}


// ===== COMPILED SASS (sm_100) =====

	.target	sm_100

	.elftype	@"ET_EXEC"


//--------------------- .note.nv.tkinfo           --------------------------
	.section	.note.nv.tkinfo,"",@"SHT_NOTE"
	.sectionflags	@"SHF_NOTE_NV_TKINFO"
	.tkinfo
        /*0018*/ 	.word	0x00000002
        /*0030*/ 	.string	""
        /*0030*/ 	.string	"ptxas"
        /*0030*/ 	.string	"Cuda compilation tools, release 13.0, V13.0.88"
        /*0030*/ 	.string	"Build cuda_13.0.r13.0/compiler.36424714_0"
        /*0030*/ 	.string	"-arch sm_100 -m 64 "



//--------------------- .note.nv.cuinfo           --------------------------
	.section	.note.nv.cuinfo,"",@"SHT_NOTE"
	.sectionflags	@"SHF_NOTE_NV_CUINFO"
        /*0018*/ 	.short	0x0002
        /*001a*/ 	.short	0x0064
        /*001c*/ 	.short	0x0082
	.zero		2


//--------------------- .nv.info                  --------------------------
	.section	.nv.info,"",@"SHT_CUDA_INFO"
	.align	4


	//----- nvinfo : EIATTR_REGCOUNT
	.align		4
        /*0000*/ 	.byte	0x04, 0x2f
        /*0002*/ 	.short	(.L_1 - .L_0)
	.align		4
.L_0:
        /*0004*/ 	.word	index@(_Z25convertFlattenedToBatchedPfPS_ii)
        /*0008*/ 	.word	0x0000000c


	//----- nvinfo : EIATTR_FRAME_SIZE
	.align		4
.L_1:
        /*000c*/ 	.byte	0x04, 0x11
        /*000e*/ 	.short	(.L_3 - .L_2)
	.align		4
.L_2:
        /*0010*/ 	.word	index@(_Z25convertFlattenedToBatchedPfPS_ii)
        /*0014*/ 	.word	0x00000000


	//----- nvinfo : EIATTR_REGCOUNT
	.align		4
.L_3:
        /*0018*/ 	.byte	0x04, 0x2f
        /*001a*/ 	.short	(.L_5 - .L_4)
	.align		4
.L_4:
        /*001c*/ 	.word	index@(_Z25convertBatchedToFlattenedPPfS_ii)
        /*0020*/ 	.word	0x0000001a


	//----- nvinfo : EIATTR_FRAME_SIZE
	.align		4
.L_5:
        /*0024*/ 	.byte	0x04, 0x11
        /*0026*/ 	.short	(.L_7 - .L_6)
	.align		4
.L_6:
        /*0028*/ 	.word	index@(_Z25convertBatchedToFlattenedPPfS_ii)
        /*002c*/ 	.word	0x00000000


	//----- nvinfo : EIATTR_REGCOUNT
	.align		4
.L_7:
        /*0030*/ 	.byte	0x04, 0x2f
        /*0032*/ 	.short	(.L_9 - .L_8)
	.align		4
.L_8:
        /*0034*/ 	.word	index@(_Z19elementwise_inversePfS_i)
        /*0038*/ 	.word	0x0000000e


	//----- nvinfo : EIATTR_FRAME_SIZE
	.align		4
.L_9:
        /*003c*/ 	.byte	0x04, 0x11
        /*003e*/ 	.short	(.L_11 - .L_10)
	.align		4
.L_10:
        /*0040*/ 	.word	index@($__internal_0_$__cuda_sm20_rcp_rn_f32_slowpath)
        /*0044*/ 	.word	0x00000000


	//----- nvinfo : EIATTR_FRAME_SIZE
	.align		4
.L_11:
        /*0048*/ 	.byte	0x04, 0x11
        /*004a*/ 	.short	(.L_13 - .L_12)
	.align		4
.L_12:
        /*004c*/ 	.word	index@(_Z19elementwise_inversePfS_i)
        /*0050*/ 	.word	0x00000000


	//----- nvinfo : EIATTR_MIN_STACK_SIZE
	.align		4
.L_13:
        /*0054*/ 	.byte	0x04, 0x12
        /*0056*/ 	.short	(.L_15 - .L_14)
	.align		4
.L_14:
        /*0058*/ 	.word	index@(_Z19elementwise_inversePfS_i)
        /*005c*/ 	.word	0x00000000


	//----- nvinfo : EIATTR_MIN_STACK_SIZE
	.align		4
.L_15:
        /*0060*/ 	.byte	0x04, 0x12
        /*0062*/ 	.short	(.L_17 - .L_16)
	.align		4
.L_16:
        /*0064*/ 	.word	index@(_Z25convertBatchedToFlattenedPPfS_ii)
        /*0068*/ 	.word	0x00000000


	//----- nvinfo : EIATTR_MIN_STACK_SIZE
	.align		4
.L_17:
        /*006c*/ 	.byte	0x04, 0x12
        /*006e*/ 	.short	(.L_19 - .L_18)
	.align		4
.L_18:
        /*0070*/ 	.word	index@(_Z25convertFlattenedToBatchedPfPS_ii)
        /*0074*/ 	.word	0x00000000
.L_19:


//--------------------- .nv.compat                --------------------------
	.section	.nv.compat,"",@"SHT_CUDA_COMPAT_INFO"
	.align	4
        /*0000*/ 	.byte	0x02, 0x09, 0x00, 0x00, 0x02, 0x02, 0x01, 0x00, 0x02, 0x05, 0x05, 0x00, 0x03, 0x07, 0x01, 0x01
        /*0010*/ 	.byte	0x02, 0x03, 0x00, 0x00, 0x02, 0x06, 0x01, 0x00, 0x04, 0x0b, 0x08, 0x00, 0x09, 0x00, 0x00, 0x00
        /*0020*/ 	.byte	0x00, 0x00, 0x00, 0x00


//--------------------- .nv.info._Z19elementwise_inversePfS_i --------------------------
	.section	.nv.info._Z19elementwise_inversePfS_i,"",@"SHT_CUDA_INFO"
	.sectionflags	@""
	.align	4


	//----- nvinfo : EIATTR_CUDA_API_VERSION
	.align		4
        /*0000*/ 	.byte	0x04, 0x37
        /*0002*/ 	.short	(.L_21 - .L_20)
.L_20:
        /*0004*/ 	.word	0x00000082


	//----- nvinfo : EIATTR_KPARAM_INFO
	.align		4
.L_21:
        /*0008*/ 	.byte	0x04, 0x17
        /*000a*/ 	.short	(.L_23 - .L_22)
.L_22:
        /*000c*/ 	.word	0x00000000
        /*0010*/ 	.short	0x0002
        /*0012*/ 	.short	0x0010
        /*0014*/ 	.byte	0x00, 0xf0, 0x11, 0x00


	//----- nvinfo : EIATTR_KPARAM_INFO
	.align		4
.L_23:
        /*0018*/ 	.byte	0x04, 0x17
        /*001a*/ 	.short	(.L_25 - .L_24)
.L_24:
        /*001c*/ 	.word	0x00000000
        /*0020*/ 	.short	0x0001
        /*0022*/ 	.short	0x0008
        /*0024*/ 	.byte	0x00, 0xf5, 0x21, 0x00


	//----- nvinfo : EIATTR_KPARAM_INFO
	.align		4
.L_25:
        /*0028*/ 	.byte	0x04, 0x17
        /*002a*/ 	.short	(.L_27 - .L_26)
.L_26:
        /*002c*/ 	.word	0x00000000
        /*0030*/ 	.short	0x0000
        /*0032*/ 	.short	0x0000
        /*0034*/ 	.byte	0x00, 0xf5, 0x21, 0x00


	//----- nvinfo : EIATTR_SPARSE_MMA_MASK
	.align		4
.L_27:
        /*0038*/ 	.byte	0x03, 0x50
        /*003a*/ 	.short	0x0000


	//----- nvinfo : EIATTR_MAXREG_COUNT
	.align		4
        /*003c*/ 	.byte	0x03, 0x1b
        /*003e*/ 	.short	0x00ff


	//----- nvinfo : EIATTR_MERCURY_ISA_VERSION
	.align		4
        /*0040*/ 	.byte	0x03, 0x5f
        /*0042*/ 	.short	0x0101


	//----- nvinfo : EIATTR_VRC_CTA_INIT_COUNT
	.align		4
        /*0044*/ 	.byte	0x02, 0x4a
	.zero		1
	.zero		1


	//----- nvinfo : EIATTR_EXIT_INSTR_OFFSETS
	.align		4
        /*0048*/ 	.byte	0x04, 0x1c
        /*004a*/ 	.short	(.L_29 - .L_28)


	//   ....[0]....
.L_28:
        /*004c*/ 	.word	0x00000070


	//   ....[1]....
        /*0050*/ 	.word	0x000001e0


	//   ....[2]....
        /*0054*/ 	.word	0x00000220


	//----- nvinfo : EIATTR_CRS_STACK_SIZE
	.align		4
.L_29:
        /*0058*/ 	.byte	0x04, 0x1e
        /*005a*/ 	.short	(.L_31 - .L_30)
.L_30:
        /*005c*/ 	.word	0x00000000


	//----- nvinfo : EIATTR_CBANK_PARAM_SIZE
	.align		4
.L_31:
        /*0060*/ 	.byte	0x03, 0x19
        /*0062*/ 	.short	0x0014


	//----- nvinfo : EIATTR_PARAM_CBANK
	.align		4
        /*0064*/ 	.byte	0x04, 0x0a
        /*0066*/ 	.short	(.L_33 - .L_32)
	.align		4
.L_32:
        /*0068*/ 	.word	index@(.nv.constant0._Z19elementwise_inversePfS_i)
        /*006c*/ 	.short	0x0380
        /*006e*/ 	.short	0x0014


	//----- nvinfo : EIATTR_SW_WAR
	.align		4
.L_33:
        /*0070*/ 	.byte	0x04, 0x36
        /*0072*/ 	.short	(.L_35 - .L_34)
.L_34:
        /*0074*/ 	.word	0x00000008
.L_35:


//--------------------- .nv.info._Z25convertBatchedToFlattenedPPfS_ii --------------------------
	.section	.nv.info._Z25convertBatchedToFlattenedPPfS_ii,"",@"SHT_CUDA_INFO"
	.sectionflags	@""
	.align	4


	//----- nvinfo : EIATTR_CUDA_API_VERSION
	.align		4
        /*0000*/ 	.byte	0x04, 0x37
        /*0002*/ 	.short	(.L_37 - .L_36)
.L_36:
        /*0004*/ 	.word	0x00000082


	//----- nvinfo : EIATTR_KPARAM_INFO
	.align		4
.L_37:
        /*0008*/ 	.byte	0x04, 0x17
        /*000a*/ 	.short	(.L_39 - .L_38)
.L_38:
        /*000c*/ 	.word	0x00000000
        /*0010*/ 	.short	0x0003
        /*0012*/ 	.short	0x0014
        /*0014*/ 	.byte	0x00, 0xf0, 0x11, 0x00


	//----- nvinfo : EIATTR_KPARAM_INFO
	.align		4
.L_39:
        /*0018*/ 	.byte	0x04, 0x17
        /*001a*/ 	.short	(.L_41 - .L_40)
.L_40:
        /*001c*/ 	.word	0x00000000
        /*0020*/ 	.short	0x0002
        /*0022*/ 	.short	0x0010
        /*0024*/ 	.byte	0x00, 0xf0, 0x11, 0x00


	//----- nvinfo : EIATTR_KPARAM_INFO
	.align		4
.L_41:
        /*0028*/ 	.byte	0x04, 0x17
        /*002a*/ 	.short	(.L_43 - .L_42)
.L_42:
        /*002c*/ 	.word	0x00000000
        /*0030*/ 	.short	0x0001
        /*0032*/ 	.short	0x0008
        /*0034*/ 	.byte	0x00, 0xf5, 0x21, 0x00


	//----- nvinfo : EIATTR_KPARAM_INFO
	.align		4
.L_43:
        /*0038*/ 	.byte	0x04, 0x17
        /*003a*/ 	.short	(.L_45 - .L_44)
.L_44:
        /*003c*/ 	.word	0x00000000
        /*0040*/ 	.short	0x0000
        /*0042*/ 	.short	0x0000
        /*0044*/ 	.byte	0x00, 0xf5, 0x21, 0x00


	//----- nvinfo : EIATTR_SPARSE_MMA_MASK
	.align		4
.L_45:
        /*0048*/ 	.byte	0x03, 0x50
        /*004a*/ 	.short	0x0000


	//----- nvinfo : EIATTR_MAXREG_COUNT
	.align		4
        /*004c*/ 	.byte	0x03, 0x1b
        /*004e*/ 	.short	0x00ff


	//----- nvinfo : EIATTR_MERCURY_ISA_VERSION
	.align		4
        /*0050*/ 	.byte	0x03, 0x5f
        /*0052*/ 	.short	0x0101


	//----- nvinfo : EIATTR_VRC_CTA_INIT_COUNT
	.align		4
        /*0054*/ 	.byte	0x02, 0x4a
	.zero		1
	.zero		1


	//----- nvinfo : EIATTR_EXIT_INSTR_OFFSETS
	.align		4
        /*0058*/ 	.byte	0x04, 0x1c
        /*005a*/ 	.short	(.L_47 - .L_46)


	//   ....[0]....
.L_46:
        /*005c*/ 	.word	0x00000070


	//   ....[1]....
        /*0060*/ 	.word	0x000000a0


	//   ....[2]....
        /*0064*/ 	.word	0x00000480


	//   ....[3]....
        /*0068*/ 	.word	0x00000620


	//   ....[4]....
        /*006c*/ 	.word	0x00000740


	//   ....[5]....
        /*0070*/ 	.word	0x00000860


	//----- nvinfo : EIATTR_CBANK_PARAM_SIZE
	.align		4
.L_47:
        /*0074*/ 	.byte	0x03, 0x19
        /*0076*/ 	.short	0x0018


	//----- nvinfo : EIATTR_PARAM_CBANK
	.align		4
        /*0078*/ 	.byte	0x04, 0x0a
        /*007a*/ 	.short	(.L_49 - .L_48)
	.align		4
.L_48:
        /*007c*/ 	.word	index@(.nv.constant0._Z25convertBatchedToFlattenedPPfS_ii)
        /*0080*/ 	.short	0x0380
        /*0082*/ 	.short	0x0018


	//----- nvinfo : EIATTR_SW_WAR
	.align		4
.L_49:
        /*0084*/ 	.byte	0x04, 0x36
        /*0086*/ 	.short	(.L_51 - .L_50)
.L_50:
        /*0088*/ 	.word	0x00000008
.L_51:


//--------------------- .nv.info._Z25convertFlattenedToBatchedPfPS_ii --------------------------
	.section	.nv.info._Z25convertFlattenedToBatchedPfPS_ii,"",@"SHT_CUDA_INFO"
	.sectionflags	@""
	.align	4


	//----- nvinfo : EIATTR_CUDA_API_VERSION
	.align		4
        /*0000*/ 	.byte	0x04, 0x37
        /*0002*/ 	.short	(.L_53 - .L_52)
.L_52:
        /*0004*/ 	.word	0x00000082


	//----- nvinfo : EIATTR_KPARAM_INFO
	.align		4
.L_53:
        /*0008*/ 	.byte	0x04, 0x17
        /*000a*/ 	.short	(.L_55 - .L_54)
.L_54:
        /*000c*/ 	.word	0x00000000
        /*0010*/ 	.short	0x0003
        /*0012*/ 	.short	0x0014
        /*0014*/ 	.byte	0x00, 0xf0, 0x11, 0x00


	//----- nvinfo : EIATTR_KPARAM_INFO
	.align		4
.L_55:
        /*0018*/ 	.byte	0x04, 0x17
        /*001a*/ 	.short	(.L_57 - .L_56)
.L_56:
        /*001c*/ 	.word	0x00000000
        /*0020*/ 	.short	0x0002
        /*0022*/ 	.short	0x0010
        /*0024*/ 	.byte	0x00, 0xf0, 0x11, 0x00


	//----- nvinfo : EIATTR_KPARAM_INFO
	.align		4
.L_57:
        /*0028*/ 	.byte	0x04, 0x17
        /*002a*/ 	.short	(.L_59 - .L_58)
.L_58:
        /*002c*/ 	.word	0x00000000
        /*0030*/ 	.short	0x0001
        /*0032*/ 	.short	0x0008
        /*0034*/ 	.byte	0x00, 0xf5, 0x21, 0x00


	//----- nvinfo : EIATTR_KPARAM_INFO
	.align		4
.L_59:
        /*0038*/ 	.byte	0x04, 0x17
        /*003a*/ 	.short	(.L_61 - .L_60)
.L_60:
        /*003c*/ 	.word	0x00000000
        /*0040*/ 	.short	0x0000
        /*0042*/ 	.short	0x0000
        /*0044*/ 	.byte	0x00, 0xf5, 0x21, 0x00


	//----- nvinfo : EIATTR_SPARSE_MMA_MASK
	.align		4
.L_61:
        /*0048*/ 	.byte	0x03, 0x50
        /*004a*/ 	.short	0x0000


	//----- nvinfo : EIATTR_MAXREG_COUNT
	.align		4
        /*004c*/ 	.byte	0x03, 0x1b
        /*004e*/ 	.short	0x00ff


	//----- nvinfo : EIATTR_MERCURY_ISA_VERSION
	.align		4
        /*0050*/ 	.byte	0x03, 0x5f
        /*0052*/ 	.short	0x0101


	//----- nvinfo : EIATTR_VRC_CTA_INIT_COUNT
	.align		4
        /*0054*/ 	.byte	0x02, 0x4a
	.zero		1
	.zero		1


	//----- nvinfo : EIATTR_EXIT_INSTR_OFFSETS
	.align		4
        /*0058*/ 	.byte	0x04, 0x1c
        /*005a*/ 	.short	(.L_63 - .L_62)


	//   ....[0]....
.L_62:
        /*005c*/ 	.word	0x00000070


	//   ....[1]....
        /*0060*/ 	.word	0x00000100


	//----- nvinfo : EIATTR_CBANK_PARAM_SIZE
	.align		4
.L_63:
        /*0064*/ 	.byte	0x03, 0x19
        /*0066*/ 	.short	0x0018


	//----- nvinfo : EIATTR_PARAM_CBANK
	.align		4
        /*0068*/ 	.byte	0x04, 0x0a
        /*006a*/ 	.short	(.L_65 - .L_64)
	.align		4
.L_64:
        /*006c*/ 	.word	index@(.nv.constant0._Z25convertFlattenedToBatchedPfPS_ii)
        /*0070*/ 	.short	0x0380
        /*0072*/ 	.short	0x0018


	//----- nvinfo : EIATTR_SW_WAR
	.align		4
.L_65:
        /*0074*/ 	.byte	0x04, 0x36
        /*0076*/ 	.short	(.L_67 - .L_66)
.L_66:
        /*0078*/ 	.word	0x00000008
.L_67:


//--------------------- .nv.callgraph             --------------------------
	.section	.nv.callgraph,"",@"SHT_CUDA_CALLGRAPH"
	.align	4
	.sectionentsize	8
	.align		4
        /*0000*/ 	.word	0x00000000
	.align		4
        /*0004*/ 	.word	0xffffffff
	.align		4
        /*0008*/ 	.word	0x00000000
	.align		4
        /*000c*/ 	.word	0xfffffffe
	.align		4
        /*0010*/ 	.word	0x00000000
	.align		4
        /*0014*/ 	.word	0xfffffffd
	.align		4
        /*0018*/ 	.word	0x00000000
	.align		4
        /*001c*/ 	.word	0xfffffffc


//--------------------- .text._Z19elementwise_inversePfS_i --------------------------
	.section	.text._Z19elementwise_inversePfS_i,"ax",@progbits
	.align	128
        .global         _Z19elementwise_inversePfS_i
        .type           _Z19elementwise_inversePfS_i,@function
        .size           _Z19elementwise_inversePfS_i,(.L_x_16 - _Z19elementwise_inversePfS_i)
        .other          _Z19elementwise_inversePfS_i,@"STO_CUDA_ENTRY STV_DEFAULT"
_Z19elementwise_inversePfS_i:
.text._Z19elementwise_inversePfS_i:
[----:B------:R-:W-:Y:S01]  /*0000*/  LDC R1, c[0x0][0x37c] ;  /* 0x0000df00ff017b82 */ /* 0x000fe20000000800 */
[----:B------:R-:W0:Y:S07]  /*0010*/  S2R R0, SR_TID.X ;  /* 0x0000000000007919 */ /* 0x000e2e0000002100 */
[----:B------:R-:W0:Y:S01]  /*0020*/  S2UR UR4, SR_CTAID.X ;  /* 0x00000000000479c3 */ /* 0x000e220000002500 */
[----:B------:R-:W1:Y:S07]  /*0030*/  LDCU UR5, c[0x0][0x390] ;  /* 0x00007200ff0577ac */ /* 0x000e6e0008000800 */
[----:B------:R-:W0:Y:S02]  /*0040*/  LDC R3, c[0x0][0x360] ;  /* 0x0000d800ff037b82 */ /* 0x000e240000000800 */
[----:B0-----:R-:W-:-:S05]  /*0050*/  IMAD R3, R3, UR4, R0 ;  /* 0x0000000403037c24 */ /* 0x001fca000f8e0200 */
[----:B-1----:R-:W-:-:S13]  /*0060*/  ISETP.GE.AND P0, PT, R3, UR5, PT ;  /* 0x0000000503007c0c */ /* 0x002fda000bf06270 */
[----:B------:R-:W-:Y:S05]  /*0070*/  @P0 EXIT ;  /* 0x000000000000094d */ /* 0x000fea0003800000 */
[----:B------:R-:W0:Y:S01]  /*0080*/  LDC.64 R4, c[0x0][0x380] ;  /* 0x0000e000ff047b82 */ /* 0x000e220000000a00 */
[----:B------:R-:W1:Y:S01]  /*0090*/  LDCU.64 UR4, c[0x0][0x358] ;  /* 0x00006b00ff0477ac */ /* 0x000e620008000a00 */
[----:B0-----:R-:W-:-:S05]  /*00a0*/  IMAD.WIDE R4, R3, 0x4, R4 ;  /* 0x0000000403047825 */ /* 0x001fca00078e0204 */
[----:B-1----:R-:W2:Y:S02]  /*00b0*/  LDG.E R0, desc[UR4][R4.64] ;  /* 0x0000000404007981 */ /* 0x002ea4000c1e1900 */
[----:B--2---:R-:W-:-:S13]  /*00c0*/  FSETP.NEU.AND P0, PT, R0, RZ, PT ;  /* 0x000000ff0000720b */ /* 0x004fda0003f0d000 */
[----:B------:R-:W-:Y:S05]  /*00d0*/  @!P0 BRA `(.L_x_0) ;  /* 0x0000000000448947 */ /* 0x000fea0003800000 */
[----:B------:R-:W-:Y:S01]  /*00e0*/  VIADD R2, R0, 0x1800000 ;  /* 0x0180000000027836 */ /* 0x000fe20000000000 */
[----:B------:R-:W-:Y:S04]  /*00f0*/  BSSY.RECONVERGENT B0, `(.L_x_1) ;  /* 0x000000b000007945 */ /* 0x000fe80003800200 */
[----:B------:R-:W-:-:S04]  /*0100*/  LOP3.LUT R2, R2, 0x7f800000, RZ, 0xc0, !PT ;  /* 0x7f80000002027812 */ /* 0x000fc800078ec0ff */
[----:B------:R-:W-:-:S13]  /*0110*/  ISETP.GT.U32.AND P0, PT, R2, 0x1ffffff, PT ;  /* 0x01ffffff0200780c */ /* 0x000fda0003f04070 */
[----:B------:R-:W-:Y:S05]  /*0120*/  @P0 BRA `(.L_x_2) ;  /* 0x00000000000c0947 */ /* 0x000fea0003800000 */
[----:B------:R-:W-:-:S07]  /*0130*/  MOV R4, 0x150 ;  /* 0x0000015000047802 */ /* 0x000fce0000000f00 */
[----:B------:R-:W-:Y:S05]  /*0140*/  CALL.REL.NOINC `($__internal_0_$__cuda_sm20_rcp_rn_f32_slowpath) ;  /* 0x0000000000387944 */ /* 0x000fea0003c00000 */
[----:B------:R-:W-:Y:S05]  /*0150*/  BRA `(.L_x_3) ;  /* 0x0000000000107947 */ /* 0x000fea0003800000 */
.L_x_2:
[----:B------:R-:W0:Y:S02]  /*0160*/  MUFU.RCP R7, R0 ;  /* 0x0000000000077308 */ /* 0x000e240000001000 */
[----:B0-----:R-:W-:-:S04]  /*0170*/  FFMA R2, R0, R7, -1 ;  /* 0xbf80000000027423 */ /* 0x001fc80000000007 */
[----:B------:R-:W-:-:S04]  /*0180*/  FADD.FTZ R2, -R2, -RZ ;  /* 0x800000ff02027221 */ /* 0x000fc80000010100 */
[----:B------:R-:W-:-:S07]  /*0190*/  FFMA R7, R7, R2, R7 ;  /* 0x0000000207077223 */ /* 0x000fce0000000007 */
.L_x_3:
[----:B------:R-:W-:Y:S05]  /*01a0*/  BSYNC.RECONVERGENT B0 ;  /* 0x0000000000007941 */ /* 0x000fea0003800200 */
.L_x_1:
[----:B------:R-:W0:Y:S02]  /*01b0*/  LDC.64 R4, c[0x0][0x388] ;  /* 0x0000e200ff047b82 */ /* 0x000e240000000a00 */
[----:B0-----:R-:W-:-:S05]  /*01c0*/  IMAD.WIDE R2, R3, 0x4, R4 ;  /* 0x0000000403027825 */ /* 0x001fca00078e0204 */
[----:B------:R-:W-:Y:S01]  /*01d0*/  STG.E desc[UR4][R2.64], R7 ;  /* 0x0000000702007986 */ /* 0x000fe2000c101904 */
[----:B------:R-:W-:Y:S05]  /*01e0*/  EXIT ;  /* 0x000000000000794d */ /* 0x000fea0003800000 */
.L_x_0:
[----:B------:R-:W0:Y:S02]  /*01f0*/  LDC.64 R4, c[0x0][0x388] ;  /* 0x0000e200ff047b82 */ /* 0x000e240000000a00 */
[----:B0-----:R-:W-:-:S05]  /*0200*/  IMAD.WIDE R4, R3, 0x4, R4 ;  /* 0x0000000403047825 */ /* 0x001fca00078e0204 */
[----:B------:R-:W-:Y:S01]  /*0210*/  STG.E desc[UR4][R4.64], RZ ;  /* 0x000000ff04007986 */ /* 0x000fe2000c101904 */
[----:B------:R-:W-:Y:S05]  /*0220*/  EXIT ;  /* 0x000000000000794d */ /* 0x000fea0003800000 */
        .weak           $__internal_0_$__cuda_sm20_rcp_rn_f32_slowpath
        .type           $__internal_0_$__cuda_sm20_rcp_rn_f32_slowpath,@function
        .size           $__internal_0_$__cuda_sm20_rcp_rn_f32_slowpath,(.L_x_16 - $__internal_0_$__cuda_sm20_rcp_rn_f32_slowpath)
$__internal_0_$__cuda_sm20_rcp_rn_f32_slowpath:
[----:B------:R-:W-:Y:S01]  /*0230*/  IMAD.SHL.U32 R2, R0, 0x2, RZ ;  /* 0x0000000200027824 */ /* 0x000fe200078e00ff */
[----:B------:R-:W-:Y:S04]  /*0240*/  BSSY.RECONVERGENT B1, `(.L_x_4) ;  /* 0x0000030000017945 */ /* 0x000fe80003800200 */
[----:B------:R-:W-:-:S04]  /*0250*/  SHF.R.U32.HI R2, RZ, 0x18, R2 ;  /* 0x00000018ff027819 */ /* 0x000fc80000011602 */
[----:B------:R-:W-:-:S13]  /*0260*/  ISETP.NE.U32.AND P0, PT, R2, RZ, PT ;  /* 0x000000ff0200720c */ /* 0x000fda0003f05070 */
[----:B------:R-:W-:Y:S05]  /*0270*/  @P0 BRA `(.L_x_5) ;  /* 0x0000000000280947 */ /* 0x000fea0003800000 */
[----:B------:R-:W-:-:S05]  /*0280*/  IMAD.SHL.U32 R2, R0, 0x2, RZ ;  /* 0x0000000200027824 */ /* 0x000fca00078e00ff */
[----:B------:R-:W-:-:S13]  /*0290*/  ISETP.NE.AND P0, PT, R2, RZ, PT ;  /* 0x000000ff0200720c */ /* 0x000fda0003f05270 */
[----:B------:R-:W-:Y:S01]  /*02a0*/  @P0 FFMA R6, R0, 1.84467440737095516160e+19, RZ ;  /* 0x5f80000000060823 */ /* 0x000fe200000000ff */
[----:B------:R-:W-:Y:S08]  /*02b0*/  @!P0 MUFU.RCP R5, R0 ;  /* 0x0000000000058308 */ /* 0x000ff00000001000 */
[----:B------:R-:W0:Y:S02]  /*02c0*/  @P0 MUFU.RCP R7, R6 ;  /* 0x0000000600070308 */ /* 0x000e240000001000 */
[----:B0-----:R-:W-:-:S04]  /*02d0*/  @P0 FFMA R2, R6, R7, -1 ;  /* 0xbf80000006020423 */ /* 0x001fc80000000007 */
[----:B------:R-:W-:-:S04]  /*02e0*/  @P0 FADD.FTZ R2, -R2, -RZ ;  /* 0x800000ff02020221 */ /* 0x000fc80000010100 */
[----:B------:R-:W-:-:S04]  /*02f0*/  @P0 FFMA R2, R7, R2, R7 ;  /* 0x0000000207020223 */ /* 0x000fc80000000007 */
[----:B------:R-:W-:Y:S01]  /*0300*/  @P0 FFMA R5, R2, 1.84467440737095516160e+19, RZ ;  /* 0x5f80000002050823 */ /* 0x000fe200000000ff */
[----:B------:R-:W-:Y:S06]  /*0310*/  BRA `(.L_x_6) ;  /* 0x0000000000887947 */ /* 0x000fec0003800000 */
.L_x_5:
[----:B------:R-:W-:-:S05]  /*0320*/  VIADD R5, R2, 0xffffff03 ;  /* 0xffffff0302057836 */ /* 0x000fca0000000000 */
[----:B------:R-:W-:-:S13]  /*0330*/  ISETP.GT.U32.AND P0, PT, R5, 0x1, PT ;  /* 0x000000010500780c */ /* 0x000fda0003f04070 */
[----:B------:R-:W-:Y:S05]  /*0340*/  @P0 BRA `(.L_x_7) ;  /* 0x0000000000780947 */ /* 0x000fea0003800000 */
[----:B------:R-:W-:Y:S01]  /*0350*/  LOP3.LUT R6, R0, 0x7fffff, RZ, 0xc0, !PT ;  /* 0x007fffff00067812 */ /* 0x000fe200078ec0ff */
[----:B------:R-:W-:-:S03]  /*0360*/  IMAD.MOV.U32 R10, RZ, RZ, 0x3 ;  /* 0x00000003ff0a7424 */ /* 0x000fc600078e00ff */
[----:B------:R-:W-:Y:S02]  /*0370*/  LOP3.LUT R6, R6, 0x3f800000, RZ, 0xfc, !PT ;  /* 0x3f80000006067812 */ /* 0x000fe400078efcff */
[----:B------:R-:W-:Y:S02]  /*0380*/  SHF.L.U32 R11, R10, R5, RZ ;  /* 0x000000050a0b7219 */ /* 0x000fe400000006ff */
[----:B------:R-:W0:Y:S02]  /*0390*/  MUFU.RCP R7, R6 ;  /* 0x0000000600077308 */ /* 0x000e240000001000 */
[----:B0-----:R-:W-:-:S04]  /*03a0*/  FFMA R8, R6, R7, -1 ;  /* 0xbf80000006087423 */ /* 0x001fc80000000007 */
[----:B------:R-:W-:-:S04]  /*03b0*/  FADD.FTZ R8, -R8, -RZ ;  /* 0x800000ff08087221 */ /* 0x000fc80000010100 */
[CCC-:B------:R-:W-:Y:S01]  /*03c0*/  FFMA.RM R9, R7.reuse, R8.reuse, R7.reuse ;  /* 0x0000000807097223 */ /* 0x1c0fe20000004007 */
[----:B------:R-:W-:-:S04]  /*03d0*/  FFMA.RP R8, R7, R8, R7 ;  /* 0x0000000807087223 */ /* 0x000fc80000008007 */
[C---:B------:R-:W-:Y:S02]  /*03e0*/  LOP3.LUT R7, R9.reuse, 0x7fffff, RZ, 0xc0, !PT ;  /* 0x007fffff09077812 */ /* 0x040fe400078ec0ff */
[----:B------:R-:W-:Y:S02]  /*03f0*/  FSETP.NEU.FTZ.AND P0, PT, R9, R8, PT ;  /* 0x000000080900720b */ /* 0x000fe40003f1d000 */
[----:B------:R-:W-:Y:S02]  /*0400*/  LOP3.LUT R8, R7, 0x800000, RZ, 0xfc, !PT ;  /* 0x0080000007087812 */ /* 0x000fe400078efcff */
[----:B------:R-:W-:Y:S02]  /*0410*/  SEL R7, RZ, 0xffffffff, !P0 ;  /* 0xffffffffff077807 */ /* 0x000fe40004000000 */
[----:B------:R-:W-:-:S03]  /*0420*/  LOP3.LUT R6, R11, R8, RZ, 0xc0, !PT ;  /* 0x000000080b067212 */ /* 0x000fc600078ec0ff */
[----:B------:R-:W-:Y:S01]  /*0430*/  IMAD.MOV R7, RZ, RZ, -R7 ;  /* 0x000000ffff077224 */ /* 0x000fe200078e0a07 */
[----:B------:R-:W-:-:S04]  /*0440*/  SHF.R.U32.HI R6, RZ, R5, R6 ;  /* 0x00000005ff067219 */ /* 0x000fc80000011606 */
[----:B------:R-:W-:Y:S02]  /*0450*/  LOP3.LUT P1, RZ, R7, R5, R8, 0xf8, !PT ;  /* 0x0000000507ff7212 */ /* 0x000fe4000782f808 */
[C---:B------:R-:W-:Y:S02]  /*0460*/  LOP3.LUT P0, RZ, R6.reuse, 0x1, RZ, 0xc0, !PT ;  /* 0x0000000106ff7812 */ /* 0x040fe4000780c0ff */
[----:B------:R-:W-:-:S04]  /*0470*/  LOP3.LUT P2, RZ, R6, 0x2, RZ, 0xc0, !PT ;  /* 0x0000000206ff7812 */ /* 0x000fc8000784c0ff */
[----:B------:R-:W-:Y:S02]  /*0480*/  PLOP3.LUT P0, PT, P0, P1, P2, 0xe0, 0x0 ;  /* 0x000000000000781c */ /* 0x000fe40000703c20 */
[----:B------:R-:W-:Y:S02]  /*0490*/  LOP3.LUT P1, RZ, R0, 0x7fffff, RZ, 0xc0, !PT ;  /* 0x007fffff00ff7812 */ /* 0x000fe4000782c0ff */
[----:B------:R-:W-:-:S04]  /*04a0*/  SEL R5, RZ, 0x1, !P0 ;  /* 0x00000001ff057807 */ /* 0x000fc80004000000 */
[----:B------:R-:W-:-:S04]  /*04b0*/  IADD3 R5, PT, PT, -R5, RZ, RZ ;  /* 0x000000ff05057210 */ /* 0x000fc80007ffe1ff */
[----:B------:R-:W-:Y:S01]  /*04c0*/  ISETP.GE.AND P0, PT, R5, RZ, PT ;  /* 0x000000ff0500720c */ /* 0x000fe20003f06270 */
[----:B------:R-:W-:-:S05]  /*04d0*/  VIADD R5, R2, 0xffffff04 ;  /* 0xffffff0402057836 */ /* 0x000fca0000000000 */
[----:B------:R-:W-:-:S07]  /*04e0*/  SHF.R.U32.HI R5, RZ, R5, R8 ;  /* 0x00000005ff057219 */ /* 0x000fce0000011608 */
[----:B------:R-:W-:-:S04]  /*04f0*/  @!P0 VIADD R5, R5, 0x1 ;  /* 0x0000000105058836 */ /* 0x000fc80000000000 */
[----:B------:R-:W-:-:S05]  /*0500*/  @!P1 IMAD.SHL.U32 R5, R5, 0x2, RZ ;  /* 0x0000000205059824 */ /* 0x000fca00078e00ff */
[----:B------:R-:W-:Y:S01]  /*0510*/  LOP3.LUT R5, R5, 0x80000000, R0, 0xf8, !PT ;  /* 0x8000000005057812 */ /* 0x000fe200078ef800 */
[----:B------:R-:W-:Y:S06]  /*0520*/  BRA `(.L_x_6) ;  /* 0x0000000000047947 */ /* 0x000fec0003800000 */
.L_x_7:
[----:B------:R0:W1:Y:S02]  /*0530*/  MUFU.RCP R5, R0 ;  /* 0x0000000000057308 */ /* 0x0000640000001000 */
.L_x_6:
[----:B------:R-:W-:Y:S05]  /*0540*/  BSYNC.RECONVERGENT B1 ;  /* 0x0000000000017941 */ /* 0x000fea0003800200 */
.L_x_4:
[----:B-1----:R-:W-:Y:S01]  /*0550*/  MOV R7, R5 ;  /* 0x0000000500077202 */ /* 0x002fe20000000f00 */
[----:B------:R-:W-:-:S04]  /*0560*/  IMAD.MOV.U32 R5, RZ, RZ, 0x0 ;  /* 0x00000000ff057424 */ /* 0x000fc800078e00ff */
[----:B0-----:R-:W-:Y:S05]  /*0570*/  RET.REL.NODEC R4 `(_Z19elementwise_inversePfS_i) ;  /* 0xfffffff804a07950 */ /* 0x001fea0003c3ffff */
.L_x_8:
[----:B------:R-:W-:-:S00]  /*0580*/  BRA `(.L_x_8) ;  /* 0xfffffffc00fc7947 */ /* 0x000fc0000383ffff */
[----:B------:R-:W-:-:S00]  /*0590*/  NOP ;  /* 0x0000000000007918 */ /* 0x000fc00000000000 */
        /* <DEDUP_REMOVED lines=14> */
.L_x_16:


//--------------------- .text._Z25convertBatchedToFlattenedPPfS_ii --------------------------
	.section	.text._Z25convertBatchedToFlattenedPPfS_ii,"ax",@progbits
	.align	128
        .global         _Z25convertBatchedToFlattenedPPfS_ii
        .type           _Z25convertBatchedToFlattenedPPfS_ii,@function
        .size           _Z25convertBatchedToFlattenedPPfS_ii,(.L_x_18 - _Z25convertBatchedToFlattenedPPfS_ii)
        .other          _Z25convertBatchedToFlattenedPPfS_ii,@"STO_CUDA_ENTRY STV_DEFAULT"
_Z25convertBatchedToFlattenedPPfS_ii:
.text._Z25convertBatchedToFlattenedPPfS_ii:
        /* <DEDUP_REMOVED lines=8> */
[----:B------:R-:W0:Y:S02]  /*0080*/  LDC R4, c[0x0][0x394] ;  /* 0x0000e500ff047b82 */ /* 0x000e240000000800 */
[----:B0-----:R-:W-:-:S13]  /*0090*/  ISETP.GE.AND P0, PT, R4, 0x1, PT ;  /* 0x000000010400780c */ /* 0x001fda0003f06270 */
[----:B------:R-:W-:Y:S05]  /*00a0*/  @!P0 EXIT ;  /* 0x000000000000894d */ /* 0x000fea0003800000 */
[----:B------:R-:W0:Y:S01]  /*00b0*/  LDC.64 R2, c[0x0][0x380] ;  /* 0x0000e000ff027b82 */ /* 0x000e220000000a00 */
[----:B------:R-:W1:Y:S01]  /*00c0*/  LDCU.64 UR6, c[0x0][0x358] ;  /* 0x00006b00ff0677ac */ /* 0x000e620008000a00 */
[C---:B------:R-:W-:Y:S02]  /*00d0*/  ISETP.GE.U32.AND P1, PT, R4.reuse, 0x10, PT ;  /* 0x000000100400780c */ /* 0x040fe40003f26070 */
[----:B------:R-:W-:Y:S01]  /*00e0*/  LOP3.LUT R10, R4, 0xf, RZ, 0xc0, !PT ;  /* 0x0000000f040a7812 */ /* 0x000fe200078ec0ff */
[----:B------:R-:W-:-:S03]  /*00f0*/  IMAD R0, R5, R4, RZ ;  /* 0x0000000405007224 */ /* 0x000fc600078e02ff */
[----:B------:R-:W-:Y:S01]  /*0100*/  ISETP.NE.AND P0, PT, R10, RZ, PT ;  /* 0x000000ff0a00720c */ /* 0x000fe20003f05270 */
[----:B0-----:R-:W-:-:S06]  /*0110*/  IMAD.WIDE R2, R5, 0x8, R2 ;  /* 0x0000000805027825 */ /* 0x001fcc00078e0202 */
[----:B-1----:R-:W5:Y:S01]  /*0120*/  LDG.E.64 R2, desc[UR6][R2.64] ;  /* 0x0000000602027981 */ /* 0x002f62000c1e1b00 */
[----:B------:R-:W-:Y:S01]  /*0130*/  IMAD.MOV.U32 R5, RZ, RZ, RZ ;  /* 0x000000ffff057224 */ /* 0x000fe200078e00ff */
[----:B------:R-:W-:Y:S06]  /*0140*/  @!P1 BRA `(.L_x_9) ;  /* 0x0000000000cc9947 */ /* 0x000fec0003800000 */
[----:B------:R-:W0:Y:S01]  /*0150*/  LDCU.64 UR4, c[0x0][0x388] ;  /* 0x00007100ff0477ac */ /* 0x000e220008000a00 */
[----:B------:R-:W-:Y:S01]  /*0160*/  LOP3.LUT R5, R4, 0x7ffffff0, RZ, 0xc0, !PT ;  /* 0x7ffffff004057812 */ /* 0x000fe200078ec0ff */
[----:B------:R-:W-:Y:S01]  /*0170*/  IMAD.MOV.U32 R11, RZ, RZ, R0 ;  /* 0x000000ffff0b7224 */ /* 0x000fe200078e0000 */
[----:B-----5:R-:W-:-:S03]  /*0180*/  IADD3 R14, P1, PT, R2, 0x20, RZ ;  /* 0x00000020020e7810 */ /* 0x020fc60007f3e0ff */
[----:B------:R-:W-:Y:S01]  /*0190*/  IMAD.MOV R12, RZ, RZ, -R5 ;  /* 0x000000ffff0c7224 */ /* 0x000fe200078e0a05 */
[----:B------:R-:W-:Y:S01]  /*01a0*/  IADD3.X R21, PT, PT, RZ, R3, RZ, P1, !PT ;  /* 0x00000003ff157210 */ /* 0x000fe20000ffe4ff */
[----:B0-----:R-:W-:-:S04]  /*01b0*/  UIADD3 UR4, UP0, UPT, UR4, 0x20, URZ ;  /* 0x0000002004047890 */ /* 0x001fc8000ff1e0ff */
[----:B------:R-:W-:-:S12]  /*01c0*/  UIADD3.X UR5, UPT, UPT, URZ, UR5, URZ, UP0, !UPT ;  /* 0x00000005ff057290 */ /* 0x000fd800087fe4ff */
.L_x_10:
[----:B------:R-:W-:Y:S01]  /*01d0*/  IMAD.MOV.U32 R6, RZ, RZ, R14 ;  /* 0x000000ffff067224 */ /* 0x000fe200078e000e */
[----:B------:R-:W-:-:S05]  /*01e0*/  MOV R7, R21 ;  /* 0x0000001500077202 */ /* 0x000fca0000000f00 */
[----:B0-----:R-:W2:Y:S01]  /*01f0*/  LDG.E R13, desc[UR6][R6.64+-0x20] ;  /* 0xffffe006060d7981 */ /* 0x001ea2000c1e1900 */
[----:B------:R-:W-:Y:S02]  /*0200*/  IMAD.U32 R8, RZ, RZ, UR4 ;  /* 0x00000004ff087e24 */ /* 0x000fe4000f8e00ff */
[----:B------:R-:W-:Y:S02]  /*0210*/  IMAD.U32 R9, RZ, RZ, UR5 ;  /* 0x00000005ff097e24 */ /* 0x000fe4000f8e00ff */
[----:B------:R-:W-:-:S05]  /*0220*/  IMAD.WIDE R8, R11, 0x4, R8 ;  /* 0x000000040b087825 */ /* 0x000fca00078e0208 */
[----:B--2---:R0:W-:Y:S04]  /*0230*/  STG.E desc[UR6][R8.64+-0x20], R13 ;  /* 0xffffe00d08007986 */ /* 0x0041e8000c101906 */
[----:B------:R-:W2:Y:S04]  /*0240*/  LDG.E R15, desc[UR6][R6.64+-0x1c] ;  /* 0xffffe406060f7981 */ /* 0x000ea8000c1e1900 */
[----:B--2---:R1:W-:Y:S04]  /*0250*/  STG.E desc[UR6][R8.64+-0x1c], R15 ;  /* 0xffffe40f08007986 */ /* 0x0043e8000c101906 */
[----:B------:R-:W2:Y:S04]  /*0260*/  LDG.E R17, desc[UR6][R6.64+-0x18] ;  /* 0xffffe80606117981 */ /* 0x000ea8000c1e1900 */
[----:B--2---:R2:W-:Y:S04]  /*0270*/  STG.E desc[UR6][R8.64+-0x18], R17 ;  /* 0xffffe81108007986 */ /* 0x0045e8000c101906 */
[----:B------:R-:W3:Y:S04]  /*0280*/  LDG.E R19, desc[UR6][R6.64+-0x14] ;  /* 0xffffec0606137981 */ /* 0x000ee8000c1e1900 */
[----:B---3--:R3:W-:Y:S04]  /*0290*/  STG.E desc[UR6][R8.64+-0x14], R19 ;  /* 0xffffec1308007986 */ /* 0x0087e8000c101906 */
[----:B------:R-:W4:Y:S04]  /*02a0*/  LDG.E R21, desc[UR6][R6.64+-0x10] ;  /* 0xfffff00606157981 */ /* 0x000f28000c1e1900 */
[----:B----4-:R4:W-:Y:S04]  /*02b0*/  STG.E desc[UR6][R8.64+-0x10], R21 ;  /* 0xfffff01508007986 */ /* 0x0109e8000c101906 */
[----:B------:R-:W5:Y:S04]  /*02c0*/  LDG.E R23, desc[UR6][R6.64+-0xc] ;  /* 0xfffff40606177981 */ /* 0x000f68000c1e1900 */
[----:B-----5:R5:W-:Y:S04]  /*02d0*/  STG.E desc[UR6][R8.64+-0xc], R23 ;  /* 0xfffff41708007986 */ /* 0x020be8000c101906 */
[----:B0-----:R-:W2:Y:S04]  /*02e0*/  LDG.E R13, desc[UR6][R6.64+-0x8] ;  /* 0xfffff806060d7981 */ /* 0x001ea8000c1e1900 */
[----:B--2---:R0:W-:Y:S04]  /*02f0*/  STG.E desc[UR6][R8.64+-0x8], R13 ;  /* 0xfffff80d08007986 */ /* 0x0041e8000c101906 */
[----:B-1----:R-:W2:Y:S04]  /*0300*/  LDG.E R15, desc[UR6][R6.64+-0x4] ;  /* 0xfffffc06060f7981 */ /* 0x002ea8000c1e1900 */
[----:B--2---:R1:W-:Y:S04]  /*0310*/  STG.E desc[UR6][R8.64+-0x4], R15 ;  /* 0xfffffc0f08007986 */ /* 0x0043e8000c101906 */
[----:B------:R-:W2:Y:S04]  /*0320*/  LDG.E R17, desc[UR6][R6.64] ;  /* 0x0000000606117981 */ /* 0x000ea8000c1e1900 */
[----:B--2---:R2:W-:Y:S04]  /*0330*/  STG.E desc[UR6][R8.64], R17 ;  /* 0x0000001108007986 */ /* 0x0045e8000c101906 */
[----:B---3--:R-:W3:Y:S04]  /*0340*/  LDG.E R19, desc[UR6][R6.64+0x4] ;  /* 0x0000040606137981 */ /* 0x008ee8000c1e1900 */
[----:B---3--:R3:W-:Y:S04]  /*0350*/  STG.E desc[UR6][R8.64+0x4], R19 ;  /* 0x0000041308007986 */ /* 0x0087e8000c101906 */
[----:B----4-:R-:W4:Y:S04]  /*0360*/  LDG.E R21, desc[UR6][R6.64+0x8] ;  /* 0x0000080606157981 */ /* 0x010f28000c1e1900 */
[----:B----4-:R4:W-:Y:S04]  /*0370*/  STG.E desc[UR6][R8.64+0x8], R21 ;  /* 0x0000081508007986 */ /* 0x0109e8000c101906 */
[----:B-----5:R-:W5:Y:S04]  /*0380*/  LDG.E R23, desc[UR6][R6.64+0xc] ;  /* 0x00000c0606177981 */ /* 0x020f68000c1e1900 */
[----:B-----5:R1:W-:Y:S04]  /*0390*/  STG.E desc[UR6][R8.64+0xc], R23 ;  /* 0x00000c1708007986 */ /* 0x0203e8000c101906 */
[----:B0-----:R-:W5:Y:S04]  /*03a0*/  LDG.E R13, desc[UR6][R6.64+0x10] ;  /* 0x00001006060d7981 */ /* 0x001f68000c1e1900 */
[----:B-----5:R0:W-:Y:S04]  /*03b0*/  STG.E desc[UR6][R8.64+0x10], R13 ;  /* 0x0000100d08007986 */ /* 0x0201e8000c101906 */
[----:B-1----:R-:W5:Y:S04]  /*03c0*/  LDG.E R15, desc[UR6][R6.64+0x14] ;  /* 0x00001406060f7981 */ /* 0x002f68000c1e1900 */
[----:B-----5:R0:W-:Y:S04]  /*03d0*/  STG.E desc[UR6][R8.64+0x14], R15 ;  /* 0x0000140f08007986 */ /* 0x0201e8000c101906 */
[----:B--2---:R-:W2:Y:S01]  /*03e0*/  LDG.E R17, desc[UR6][R6.64+0x18] ;  /* 0x0000180606117981 */ /* 0x004ea2000c1e1900 */
[----:B------:R-:W-:-:S04]  /*03f0*/  IADD3 R12, PT, PT, R12, 0x10, RZ ;  /* 0x000000100c0c7810 */ /* 0x000fc80007ffe0ff */
[----:B------:R-:W-:Y:S01]  /*0400*/  ISETP.NE.AND P1, PT, R12, RZ, PT ;  /* 0x000000ff0c00720c */ /* 0x000fe20003f25270 */
[----:B--2---:R0:W-:Y:S04]  /*0410*/  STG.E desc[UR6][R8.64+0x18], R17 ;  /* 0x0000181108007986 */ /* 0x0041e8000c101906 */
[----:B---3--:R-:W2:Y:S01]  /*0420*/  LDG.E R19, desc[UR6][R6.64+0x1c] ;  /* 0x00001c0606137981 */ /* 0x008ea2000c1e1900 */
[----:B------:R-:W-:Y:S01]  /*0430*/  IADD3 R14, P2, PT, R6, 0x40, RZ ;  /* 0x00000040060e7810 */ /* 0x000fe20007f5e0ff */
[----:B------:R-:W-:-:S04]  /*0440*/  VIADD R11, R11, 0x10 ;  /* 0x000000100b0b7836 */ /* 0x000fc80000000000 */
[----:B----4-:R-:W-:Y:S01]  /*0450*/  IMAD.X R21, RZ, RZ, R7, P2 ;  /* 0x000000ffff157224 */ /* 0x010fe200010e0607 */
[----:B--2---:R0:W-:Y:S01]  /*0460*/  STG.E desc[UR6][R8.64+0x1c], R19 ;  /* 0x00001c1308007986 */ /* 0x0041e2000c101906 */
[----:B------:R-:W-:Y:S06]  /*0470*/  @P1 BRA `(.L_x_10) ;  /* 0xfffffffc00541947 */ /* 0x000fec000383ffff */
.L_x_9:
[----:B------:R-:W-:Y:S05]  /*0480*/  @!P0 EXIT ;  /* 0x000000000000894d */ /* 0x000fea0003800000 */
[----:B------:R-:W-:Y:S02]  /*0490*/  ISETP.GE.U32.AND P0, PT, R10, 0x8, PT ;  /* 0x000000080a00780c */ /* 0x000fe40003f06070 */
[----:B------:R-:W-:-:S04]  /*04a0*/  LOP3.LUT R12, R4, 0x7, RZ, 0xc0, !PT ;  /* 0x00000007040c7812 */ /* 0x000fc800078ec0ff */
[----:B------:R-:W-:-:S07]  /*04b0*/  ISETP.NE.AND P1, PT, R12, RZ, PT ;  /* 0x000000ff0c00720c */ /* 0x000fce0003f25270 */
[----:B------:R-:W-:Y:S06]  /*04c0*/  @!P0 BRA `(.L_x_11) ;  /* 0x0000000000548947 */ /* 0x000fec0003800000 */
[----:B-----5:R-:W-:Y:S01]  /*04d0*/  IMAD.WIDE.U32 R6, R5, 0x4, R2 ;  /* 0x0000000405067825 */ /* 0x020fe200078e0002 */
[----:B0-----:R-:W0:Y:S04]  /*04e0*/  LDC.64 R8, c[0x0][0x388] ;  /* 0x0000e200ff087b82 */ /* 0x001e280000000a00 */
[----:B------:R-:W2:Y:S01]  /*04f0*/  LDG.E R11, desc[UR6][R6.64] ;  /* 0x00000006060b7981 */ /* 0x000ea2000c1e1900 */
[----:B------:R-:W-:-:S05]  /*0500*/  IADD3 R13, PT, PT, R0, R5, RZ ;  /* 0x00000005000d7210 */ /* 0x000fca0007ffe0ff */
[----:B0-----:R-:W-:-:S05]  /*0510*/  IMAD.WIDE R8, R13, 0x4, R8 ;  /* 0x000000040d087825 */ /* 0x001fca00078e0208 */
[----:B--2---:R0:W-:Y:S04]  /*0520*/  STG.E desc[UR6][R8.64], R11 ;  /* 0x0000000b08007986 */ /* 0x0041e8000c101906 */
[----:B------:R-:W2:Y:S04]  /*0530*/  LDG.E R13, desc[UR6][R6.64+0x4] ;  /* 0x00000406060d7981 */ /* 0x000ea8000c1e1900 */
[----:B--2---:R1:W-:Y:S04]  /*0540*/  STG.E desc[UR6][R8.64+0x4], R13 ;  /* 0x0000040d08007986 */ /* 0x0043e8000c101906 */
[----:B------:R-:W2:Y:S04]  /*0550*/  LDG.E R15, desc[UR6][R6.64+0x8] ;  /* 0x00000806060f7981 */ /* 0x000ea8000c1e1900 */
[----:B--2---:R2:W-:Y:S04]  /*0560*/  STG.E desc[UR6][R8.64+0x8], R15 ;  /* 0x0000080f08007986 */ /* 0x0045e8000c101906 */
[----:B------:R-:W3:Y:S04]  /*0570*/  LDG.E R17, desc[UR6][R6.64+0xc] ;  /* 0x00000c0606117981 */ /* 0x000ee8000c1e1900 */
[----:B---3--:R2:W-:Y:S04]  /*0580*/  STG.E desc[UR6][R8.64+0xc], R17 ;  /* 0x00000c1108007986 */ /* 0x0085e8000c101906 */
[----:B------:R-:W3:Y:S04]  /*0590*/  LDG.E R19, desc[UR6][R6.64+0x10] ;  /* 0x0000100606137981 */ /* 0x000ee8000c1e1900 */
[----:B---3--:R2:W-:Y:S04]  /*05a0*/  STG.E desc[UR6][R8.64+0x10], R19 ;  /* 0x0000101308007986 */ /* 0x0085e8000c101906 */
[----:B------:R-:W3:Y:S04]  /*05b0*/  LDG.E R21, desc[UR6][R6.64+0x14] ;  /* 0x0000140606157981 */ /* 0x000ee8000c1e1900 */
[----:B---3--:R2:W-:Y:S04]  /*05c0*/  STG.E desc[UR6][R8.64+0x14], R21 ;  /* 0x0000141508007986 */ /* 0x0085e8000c101906 */
[----:B0-----:R-:W3:Y:S04]  /*05d0*/  LDG.E R11, desc[UR6][R6.64+0x18] ;  /* 0x00001806060b7981 */ /* 0x001ee8000c1e1900 */
[----:B---3--:R2:W-:Y:S04]  /*05e0*/  STG.E desc[UR6][R8.64+0x18], R11 ;  /* 0x0000180b08007986 */ /* 0x0085e8000c101906 */
[----:B-1----:R-:W3:Y:S01]  /*05f0*/  LDG.E R13, desc[UR6][R6.64+0x1c] ;  /* 0x00001c06060d7981 */ /* 0x002ee2000c1e1900 */
[----:B------:R-:W-:-:S03]  /*0600*/  VIADD R5, R5, 0x8 ;  /* 0x0000000805057836 */ /* 0x000fc60000000000 */
[----:B---3--:R2:W-:Y:S04]  /*0610*/  STG.E desc[UR6][R8.64+0x1c], R13 ;  /* 0x00001c0d08007986 */ /* 0x0085e8000c101906 */
.L_x_11:
[----:B------:R-:W-:Y:S05]  /*0620*/  @!P1 EXIT ;  /* 0x000000000000994d */ /* 0x000fea0003800000 */
[----:B------:R-:W-:Y:S02]  /*0630*/  ISETP.GE.U32.AND P0, PT, R12, 0x4, PT ;  /* 0x000000040c00780c */ /* 0x000fe40003f06070 */
[----:B------:R-:W-:-:S04]  /*0640*/  LOP3.LUT R4, R4, 0x3, RZ, 0xc0, !PT ;  /* 0x0000000304047812 */ /* 0x000fc800078ec0ff */
[----:B------:R-:W-:-:S07]  /*0650*/  ISETP.NE.AND P1, PT, R4, RZ, PT ;  /* 0x000000ff0400720c */ /* 0x000fce0003f25270 */
[----:B------:R-:W-:Y:S06]  /*0660*/  @!P0 BRA `(.L_x_12) ;  /* 0x0000000000348947 */ /* 0x000fec0003800000 */
[----:B-----5:R-:W-:Y:S01]  /*0670*/  IMAD.WIDE.U32 R6, R5, 0x4, R2 ;  /* 0x0000000405067825 */ /* 0x020fe200078e0002 */
[----:B0-2---:R-:W0:Y:S04]  /*0680*/  LDC.64 R8, c[0x0][0x388] ;  /* 0x0000e200ff087b82 */ /* 0x005e280000000a00 */
        /* <DEDUP_REMOVED lines=8> */
[----:B------:R-:W2:Y:S01]  /*0710*/  LDG.E R17, desc[UR6][R6.64+0xc] ;  /* 0x00000c0606117981 */ /* 0x000ea2000c1e1900 */
[----:B------:R-:W-:-:S03]  /*0720*/  VIADD R5, R5, 0x4 ;  /* 0x0000000405057836 */ /* 0x000fc60000000000 */
[----:B--2---:R1:W-:Y:S04]  /*0730*/  STG.E desc[UR6][R8.64+0xc], R17 ;  /* 0x00000c1108007986 */ /* 0x0043e8000c101906 */
.L_x_12:
[----:B------:R-:W-:Y:S05]  /*0740*/  @!P1 EXIT ;  /* 0x000000000000994d */ /* 0x000fea0003800000 */
[----:B------:R-:W3:Y:S01]  /*0750*/  LDC.64 R6, c[0x0][0x388] ;  /* 0x0000e200ff067b82 */ /* 0x000ee20000000a00 */
[----:B-----5:R-:W-:Y:S01]  /*0760*/  IMAD.WIDE.U32 R2, R5, 0x4, R2 ;  /* 0x0000000405027825 */ /* 0x020fe200078e0002 */
[----:B012---:R-:W-:-:S03]  /*0770*/  IADD3 R9, PT, PT, R0, R5, RZ ;  /* 0x0000000500097210 */ /* 0x007fc60007ffe0ff */
[----:B------:R-:W-:Y:S01]  /*0780*/  IMAD.MOV.U32 R8, RZ, RZ, R2 ;  /* 0x000000ffff087224 */ /* 0x000fe200078e0002 */
[----:B------:R-:W-:Y:S01]  /*0790*/  MOV R11, R3 ;  /* 0x00000003000b7202 */ /* 0x000fe20000000f00 */
[----:B------:R-:W-:-:S07]  /*07a0*/  IMAD.MOV R0, RZ, RZ, -R4 ;  /* 0x000000ffff007224 */ /* 0x000fce00078e0a04 */
.L_x_13:
[----:B0-----:R-:W-:Y:S01]  /*07b0*/  IMAD.MOV.U32 R5, RZ, RZ, R11 ;  /* 0x000000ffff057224 */ /* 0x001fe200078e000b */
[----:B------:R-:W-:-:S05]  /*07c0*/  MOV R4, R8 ;  /* 0x0000000800047202 */ /* 0x000fca0000000f00 */
[----:B------:R-:W2:Y:S01]  /*07d0*/  LDG.E R5, desc[UR6][R4.64] ;  /* 0x0000000604057981 */ /* 0x000ea2000c1e1900 */
[----:B------:R-:W-:Y:S01]  /*07e0*/  IADD3 R0, PT, PT, R0, 0x1, RZ ;  /* 0x0000000100007810 */ /* 0x000fe20007ffe0ff */
[C---:B---3--:R-:W-:Y:S01]  /*07f0*/  IMAD.WIDE R2, R9.reuse, 0x4, R6 ;  /* 0x0000000409027825 */ /* 0x048fe200078e0206 */
[----:B------:R-:W-:Y:S02]  /*0800*/  IADD3 R8, P1, PT, R8, 0x4, RZ ;  /* 0x0000000408087810 */ /* 0x000fe40007f3e0ff */
[----:B------:R-:W-:Y:S01]  /*0810*/  ISETP.NE.AND P0, PT, R0, RZ, PT ;  /* 0x000000ff0000720c */ /* 0x000fe20003f05270 */
[----:B------:R-:W-:Y:S01]  /*0820*/  VIADD R9, R9, 0x1 ;  /* 0x0000000109097836 */ /* 0x000fe20000000000 */
[----:B------:R-:W-:Y:S01]  /*0830*/  IADD3.X R11, PT, PT, RZ, R11, RZ, P1, !PT ;  /* 0x0000000bff0b7210 */ /* 0x000fe20000ffe4ff */
[----:B--2---:R0:W-:Y:S10]  /*0840*/  STG.E desc[UR6][R2.64], R5 ;  /* 0x0000000502007986 */ /* 0x0041f4000c101906 */
[----:B------:R-:W-:Y:S05]  /*0850*/  @P0 BRA `(.L_x_13) ;  /* 0xfffffffc00d40947 */ /* 0x000fea000383ffff */
[----:B------:R-:W-:Y:S05]  /*0860*/  EXIT ;  /* 0x000000000000794d */ /* 0x000fea0003800000 */
.L_x_14:
        /* <DEDUP_REMOVED lines=9> */
.L_x_18:


//--------------------- .text._Z25convertFlattenedToBatchedPfPS_ii --------------------------
	.section	.text._Z25convertFlattenedToBatchedPfPS_ii,"ax",@progbits
	.align	128
        .global         _Z25convertFlattenedToBatchedPfPS_ii
        .type           _Z25convertFlattenedToBatchedPfPS_ii,@function
        .size           _Z25convertFlattenedToBatchedPfPS_ii,(.L_x_19 - _Z25convertFlattenedToBatchedPfPS_ii)
        .other          _Z25convertFlattenedToBatchedPfPS_ii,@"STO_CUDA_ENTRY STV_DEFAULT"
_Z25convertFlattenedToBatchedPfPS_ii:
.text._Z25convertFlattenedToBatchedPfPS_ii:
        /* <DEDUP_REMOVED lines=9> */
[----:B------:R-:W1:Y:S01]  /*0090*/  LDCU UR6, c[0x0][0x394] ;  /* 0x00007280ff0677ac */ /* 0x000e620008000800 */
[----:B------:R-:W2:Y:S06]  /*00a0*/  LDCU.64 UR4, c[0x0][0x358] ;  /* 0x00006b00ff0477ac */ /* 0x000eac0008000a00 */
[----:B------:R-:W3:Y:S01]  /*00b0*/  LDC.64 R2, c[0x0][0x380] ;  /* 0x0000e000ff027b82 */ /* 0x000ee20000000a00 */
[C---:B-1----:R-:W-:Y:S02]  /*00c0*/  IMAD R9, R7.reuse, UR6, RZ ;  /* 0x0000000607097c24 */ /* 0x042fe4000f8e02ff */
[----:B0-----:R-:W-:-:S04]  /*00d0*/  IMAD.WIDE R4, R7, 0x8, R4 ;  /* 0x0000000807047825 */ /* 0x001fc800078e0204 */
[----:B---3--:R-:W-:-:S05]  /*00e0*/  IMAD.WIDE R2, R9, 0x4, R2 ;  /* 0x0000000409027825 */ /* 0x008fca00078e0202 */
[----:B--2---:R-:W-:Y:S01]  /*00f0*/  STG.E.64 desc[UR4][R4.64], R2 ;  /* 0x0000000204007986 */ /* 0x004fe2000c101b04 */
[----:B------:R-:W-:Y:S05]  /*0100*/  EXIT ;  /* 0x000000000000794d */ /* 0x000fea0003800000 */
.L_x_15:
        /* <DEDUP_REMOVED lines=15> */
.L_x_19:


//--------------------- .nv.shared.reserved.0     --------------------------
	.section	.nv.shared.reserved.0,"aw",@nobits
	.weak		__nv_reservedSMEM_offset_0_alias
	.size		__nv_reservedSMEM_offset_0_alias, 0, 64
	.other		__nv_reservedSMEM_offset_0_alias,@"STO_CUDA_RESERVED_SHARED STV_DEFAULT"
__nv_reservedSMEM_offset_0_alias:
	.zero		0
	.zero		64


//--------------------- .nv.constant0._Z19elementwise_inversePfS_i --------------------------
	.section	.nv.constant0._Z19elementwise_inversePfS_i,"a",@progbits
	.sectionflags	@""
	.align	4
.nv.constant0._Z19elementwise_inversePfS_i:
	.zero		916


//--------------------- .nv.constant0._Z25convertBatchedToFlattenedPPfS_ii --------------------------
	.section	.nv.constant0._Z25convertBatchedToFlattenedPPfS_ii,"a",@progbits
	.sectionflags	@""
	.align	4
.nv.constant0._Z25convertBatchedToFlattenedPPfS_ii:
	.zero		920


//--------------------- .nv.constant0._Z25convertFlattenedToBatchedPfPS_ii --------------------------
	.section	.nv.constant0._Z25convertFlattenedToBatchedPfPS_ii,"a",@progbits
	.sectionflags	@""
	.align	4
.nv.constant0._Z25convertFlattenedToBatchedPfPS_ii:
	.zero		920


//--------------------- SYMBOLS --------------------------

	.type		.nv.reservedSmem.offset0,@object
	.size		.nv.reservedSmem.offset0,0x4
